//
// Generated by NVIDIA NVVM Compiler
//
// Compiler Build ID: CL-36424714
// Cuda compilation tools, release 13.0, V13.0.88
// Based on NVVM 20.0.0
//

.version 9.0
.target sm_100
.address_size 64

	// .globl	_Z16dotProductKernelPKfS0_Pfi
// _ZZ16dotProductKernelPKfS0_PfiE5sdata has been demoted

.visible .entry _Z16dotProductKernelPKfS0_Pfi(
	.param .u64 .ptr .align 1 _Z16dotProductKernelPKfS0_Pfi_param_0,
	.param .u64 .ptr .align 1 _Z16dotProductKernelPKfS0_Pfi_param_1,
	.param .u64 .ptr .align 1 _Z16dotProductKernelPKfS0_Pfi_param_2,
	.param .u32 _Z16dotProductKernelPKfS0_Pfi_param_3
)
{
	.reg .pred 	%p<11>;
	.reg .b32 	%r<39>;
	.reg .b32 	%f<34>;
	.reg .b64 	%rd<22>;
	// demoted variable
	.shared .align 4 .b8 _ZZ16dotProductKernelPKfS0_PfiE5sdata[1024];
	ld.param.u64 	%rd4, [_Z16dotProductKernelPKfS0_Pfi_param_0];
	ld.param.u64 	%rd5, [_Z16dotProductKernelPKfS0_Pfi_param_1];
	ld.param.u64 	%rd3, [_Z16dotProductKernelPKfS0_Pfi_param_2];
	ld.param.u32 	%r18, [_Z16dotProductKernelPKfS0_Pfi_param_3];
	cvta.to.global.u64 	%rd1, %rd5;
	cvta.to.global.u64 	%rd2, %rd4;
	mov.u32 	%r1, %ctaid.x;
	mov.u32 	%r38, %ntid.x;
	mov.u32 	%r3, %tid.x;
	mad.lo.s32 	%r36, %r1, %r38, %r3;
	mov.u32 	%r19, %nctaid.x;
	mul.lo.s32 	%r5, %r19, %r38;
	setp.ge.s32 	%p1, %r36, %r18;
	mov.f32 	%f33, 0f00000000;
	@%p1 bra 	$L__BB0_7;
	add.s32 	%r20, %r36, %r5;
	max.s32 	%r21, %r18, %r20;
	setp.lt.s32 	%p2, %r20, %r18;
	selp.u32 	%r22, 1, 0, %p2;
	add.s32 	%r23, %r20, %r22;
	sub.s32 	%r24, %r21, %r23;
	div.u32 	%r25, %r24, %r5;
	add.s32 	%r6, %r25, %r22;
	and.b32  	%r26, %r6, 3;
	setp.eq.s32 	%p3, %r26, 3;
	mov.f32 	%f33, 0f00000000;
	@%p3 bra 	$L__BB0_4;
	add.s32 	%r27, %r6, 1;
	and.b32  	%r28, %r27, 3;
	neg.s32 	%r34, %r28;
	mov.f32 	%f33, 0f00000000;
$L__BB0_3:
	.pragma "nounroll";
	mul.wide.s32 	%rd6, %r36, 4;
	add.s64 	%rd7, %rd1, %rd6;
	add.s64 	%rd8, %rd2, %rd6;
	ld.global.nc.f32 	%f12, [%rd8];
	ld.global.nc.f32 	%f13, [%rd7];
	fma.rn.f32 	%f33, %f12, %f13, %f33;
	add.s32 	%r36, %r36, %r5;
	add.s32 	%r34, %r34, 1;
	setp.ne.s32 	%p4, %r34, 0;
	@%p4 bra 	$L__BB0_3;
$L__BB0_4:
	setp.lt.u32 	%p5, %r6, 3;
	@%p5 bra 	$L__BB0_7;
	mul.wide.s32 	%rd12, %r5, 4;
	shl.b32 	%r29, %r5, 2;
$L__BB0_6:
	mul.wide.s32 	%rd9, %r36, 4;
	add.s64 	%rd10, %rd2, %rd9;
	ld.global.nc.f32 	%f14, [%rd10];
	add.s64 	%rd11, %rd1, %rd9;
	ld.global.nc.f32 	%f15, [%rd11];
	fma.rn.f32 	%f16, %f14, %f15, %f33;
	add.s64 	%rd13, %rd10, %rd12;
	ld.global.nc.f32 	%f17, [%rd13];
	add.s64 	%rd14, %rd11, %rd12;
	ld.global.nc.f32 	%f18, [%rd14];
	fma.rn.f32 	%f19, %f17, %f18, %f16;
	add.s64 	%rd15, %rd13, %rd12;
	ld.global.nc.f32 	%f20, [%rd15];
	add.s64 	%rd16, %rd14, %rd12;
	ld.global.nc.f32 	%f21, [%rd16];
	fma.rn.f32 	%f22, %f20, %f21, %f19;
	add.s64 	%rd17, %rd15, %rd12;
	ld.global.nc.f32 	%f23, [%rd17];
	add.s64 	%rd18, %rd16, %rd12;
	ld.global.nc.f32 	%f24, [%rd18];
	fma.rn.f32 	%f33, %f23, %f24, %f22;
	add.s32 	%r36, %r29, %r36;
	setp.lt.s32 	%p6, %r36, %r18;
	@%p6 bra 	$L__BB0_6;
$L__BB0_7:
	shl.b32 	%r30, %r3, 2;
	mov.u32 	%r31, _ZZ16dotProductKernelPKfS0_PfiE5sdata;
	add.s32 	%r15, %r31, %r30;
	st.shared.f32 	[%r15], %f33;
	bar.sync 	0;
	setp.lt.u32 	%p7, %r38, 2;
	@%p7 bra 	$L__BB0_11;
$L__BB0_8:
	shr.u32 	%r17, %r38, 1;
	setp.ge.u32 	%p8, %r3, %r17;
	@%p8 bra 	$L__BB0_10;
	shl.b32 	%r32, %r17, 2;
	add.s32 	%r33, %r15, %r32;
	ld.shared.f32 	%f25, [%r33];
	ld.shared.f32 	%f26, [%r15];
	add.f32 	%f27, %f25, %f26;
	st.shared.f32 	[%r15], %f27;
$L__BB0_10:
	bar.sync 	0;
	setp.gt.u32 	%p9, %r38, 3;
	mov.u32 	%r38, %r17;
	@%p9 bra 	$L__BB0_8;
$L__BB0_11:
	setp.ne.s32 	%p10, %r3, 0;
	@%p10 bra 	$L__BB0_13;
	ld.shared.f32 	%f28, [_ZZ16dotProductKernelPKfS0_PfiE5sdata];
	cvta.to.global.u64 	%rd19, %rd3;
	mul.wide.u32 	%rd20, %r1, 4;
	add.s64 	%rd21, %rd19, %rd20;
	st.global.f32 	[%rd21], %f28;
$L__BB0_13:
	ret;

}


// ===== COMPILED SASS (sm_100) =====

	.target	sm_100

	.elftype	@"ET_EXEC"


//--------------------- .note.nv.tkinfo           --------------------------
	.section	.note.nv.tkinfo,"",@"SHT_NOTE"
	.sectionflags	@"SHF_NOTE_NV_TKINFO"
	.tkinfo
        /*0018*/ 	.word	0x00000002
        /*0030*/ 	.string	""
        /*0030*/ 	.string	"ptxas"
        /*0030*/ 	.string	"Cuda compilation tools, release 13.0, V13.0.88"
        /*0030*/ 	.string	"Build cuda_13.0.r13.0/compiler.36424714_0"
        /*0030*/ 	.string	"-arch sm_100 -m 64 "



//--------------------- .note.nv.cuinfo           --------------------------
	.section	.note.nv.cuinfo,"",@"SHT_NOTE"
	.sectionflags	@"SHF_NOTE_NV_CUINFO"
        /*0018*/ 	.short	0x0002
        /*001a*/ 	.short	0x0064
        /*001c*/ 	.short	0x0082
	.zero		2


//--------------------- .nv.info                  --------------------------
	.section	.nv.info,"",@"SHT_CUDA_INFO"
	.align	4


	//----- nvinfo : EIATTR_REGCOUNT
	.align		4
        /*0000*/ 	.byte	0x04, 0x2f
        /*0002*/ 	.short	(.L_1 - .L_0)
	.align		4
.L_0:
        /*0004*/ 	.word	index@(_Z16dotProductKernelPKfS0_Pfi)
        /*0008*/ 	.word	0x0000001a


	//----- nvinfo : EIATTR_FRAME_SIZE
	.align		4
.L_1:
        /*000c*/ 	.byte	0x04, 0x11
        /*000e*/ 	.short	(.L_3 - .L_2)
	.align		4
.L_2:
        /*0010*/ 	.word	index@(_Z16dotProductKernelPKfS0_Pfi)
        /*0014*/ 	.word	0x00000000


	//----- nvinfo : EIATTR_MIN_STACK_SIZE
	.align		4
.L_3:
        /*0018*/ 	.byte	0x04, 0x12
        /*001a*/ 	.short	(.L_5 - .L_4)
	.align		4
.L_4:
        /*001c*/ 	.word	index@(_Z16dotProductKernelPKfS0_Pfi)
        /*0020*/ 	.word	0x00000000
.L_5:


//--------------------- .nv.compat                --------------------------
	.section	.nv.compat,"",@"SHT_CUDA_COMPAT_INFO"
	.align	4
        /*0000*/ 	.byte	0x02, 0x09, 0x00, 0x00, 0x02, 0x02, 0x01, 0x00, 0x02, 0x05, 0x05, 0x00, 0x03, 0x07, 0x01, 0x01
        /*0010*/ 	.byte	0x02, 0x03, 0x00, 0x00, 0x02, 0x06, 0x01, 0x00, 0x04, 0x0b, 0x08, 0x00, 0x09, 0x00, 0x00, 0x00
        /*0020*/ 	.byte	0x00, 0x00, 0x00, 0x00


//--------------------- .nv.info._Z16dotProductKernelPKfS0_Pfi --------------------------
	.section	.nv.info._Z16dotProductKernelPKfS0_Pfi,"",@"SHT_CUDA_INFO"
	.sectionflags	@""
	.align	4


	//----- nvinfo : EIATTR_CUDA_API_VERSION
	.align		4
        /*0000*/ 	.byte	0x04, 0x37
        /*0002*/ 	.short	(.L_7 - .L_6)
.L_6:
        /*0004*/ 	.word	0x00000082


	//----- nvinfo : EIATTR_KPARAM_INFO
	.align		4
.L_7:
        /*0008*/ 	.byte	0x04, 0x17
        /*000a*/ 	.short	(.L_9 - .L_8)
.L_8:
        /*000c*/ 	.word	0x00000000
        /*0010*/ 	.short	0x0003
        /*0012*/ 	.short	0x0018
        /*0014*/ 	.byte	0x00, 0xf0, 0x11, 0x00


	//----- nvinfo : EIATTR_KPARAM_INFO
	.align		4
.L_9:
        /*0018*/ 	.byte	0x04, 0x17
        /*001a*/ 	.short	(.L_11 - .L_10)
.L_10:
        /*001c*/ 	.word	0x00000000
        /*0020*/ 	.short	0x0002
        /*0022*/ 	.short	0x0010
        /*0024*/ 	.byte	0x00, 0xf5, 0x21, 0x00


	//----- nvinfo : EIATTR_KPARAM_INFO
	.align		4
.L_11:
        /*0028*/ 	.byte	0x04, 0x17
        /*002a*/ 	.short	(.L_13 - .L_12)
.L_12:
        /*002c*/ 	.word	0x00000000
        /*0030*/ 	.short	0x0001
        /*0032*/ 	.short	0x0008
        /*0034*/ 	.byte	0x00, 0xf5, 0x21, 0x00


	//----- nvinfo : EIATTR_KPARAM_INFO
	.align		4
.L_13:
        /*0038*/ 	.byte	0x04, 0x17
        /*003a*/ 	.short	(.L_15 - .L_14)
.L_14:
        /*003c*/ 	.word	0x00000000
        /*0040*/ 	.short	0x0000
        /*0042*/ 	.short	0x0000
        /*0044*/ 	.byte	0x00, 0xf5, 0x21, 0x00


	//----- nvinfo : EIATTR_SPARSE_MMA_MASK
	.align		4
.L_15:
        /*0048*/ 	.byte	0x03, 0x50
        /*004a*/ 	.short	0x0000


	//----- nvinfo : EIATTR_MAXREG_COUNT
	.align		4
        /*004c*/ 	.byte	0x03, 0x1b
        /*004e*/ 	.short	0x00ff


	//----- nvinfo : EIATTR_NUM_BARRIERS
	.align		4
        /*0050*/ 	.byte	0x02, 0x4c
        /*0052*/ 	.byte	0x01
	.zero		1


	//----- nvinfo : EIATTR_MERCURY_ISA_VERSION
	.align		4
        /*0054*/ 	.byte	0x03, 0x5f
        /*0056*/ 	.short	0x0101


	//----- nvinfo : EIATTR_VRC_CTA_INIT_COUNT
	.align		4
        /*0058*/ 	.byte	0x02, 0x4a
	.zero		1
	.zero		1


	//----- nvinfo : EIATTR_EXIT_INSTR_OFFSETS
	.align		4
        /*005c*/ 	.byte	0x04, 0x1c
        /*005e*/ 	.short	(.L_17 - .L_16)


	//   ....[0]....
.L_16:
        /*0060*/ 	.word	0x000006b0


	//   ....[1]....
        /*0064*/ 	.word	0x00000730


	//----- nvinfo : EIATTR_CRS_STACK_SIZE
	.align		4
.L_17:
        /*0068*/ 	.byte	0x04, 0x1e
        /*006a*/ 	.short	(.L_19 - .L_18)
.L_18:
        /*006c*/ 	.word	0x00000000


	//----- nvinfo : EIATTR_CBANK_PARAM_SIZE
	.align		4
.L_19:
        /*0070*/ 	.byte	0x03, 0x19
        /*0072*/ 	.short	0x001c


	//----- nvinfo : EIATTR_PARAM_CBANK
	.align		4
        /*0074*/ 	.byte	0x04, 0x0a
        /*0076*/ 	.short	(.L_21 - .L_20)
	.align		4
.L_20:
        /*0078*/ 	.word	index@(.nv.constant0._Z16dotProductKernelPKfS0_Pfi)
        /*007c*/ 	.short	0x0380
        /*007e*/ 	.short	0x001c


	//----- nvinfo : EIATTR_SW_WAR
	.align		4
.L_21:
        /*0080*/ 	.byte	0x04, 0x36
        /*0082*/ 	.short	(.L_23 - .L_22)
.L_22:
        /*0084*/ 	.word	0x00000008
.L_23:


//--------------------- .nv.callgraph             --------------------------
	.section	.nv.callgraph,"",@"SHT_CUDA_CALLGRAPH"
	.align	4
	.sectionentsize	8
	.align		4
        /*0000*/ 	.word	0x00000000
	.align		4
        /*0004*/ 	.word	0xffffffff
	.align		4
        /*0008*/ 	.word	0x00000000
	.align		4
        /*000c*/ 	.word	0xfffffffe
	.align		4
        /*0010*/ 	.word	0x00000000
	.align		4
        /*0014*/ 	.word	0xfffffffd
	.align		4
        /*0018*/ 	.word	0x00000000
	.align		4
        /*001c*/ 	.word	0xfffffffc


//--------------------- .text._Z16dotProductKernelPKfS0_Pfi --------------------------
	.section	.text._Z16dotProductKernelPKfS0_Pfi,"ax",@progbits
	.align	128
        .global         _Z16dotProductKernelPKfS0_Pfi
        .type           _Z16dotProductKernelPKfS0_Pfi,@function
        .size           _Z16dotProductKernelPKfS0_Pfi,(.L_x_9 - _Z16dotProductKernelPKfS0_Pfi)
        .other          _Z16dotProductKernelPKfS0_Pfi,@"STO_CUDA_ENTRY STV_DEFAULT"
_Z16dotProductKernelPKfS0_Pfi:
.text._Z16dotProductKernelPKfS0_Pfi:
[----:B------:R-:W-:Y:S01]  /*0000*/  LDC R1, c[0x0][0x37c] ;  /* 0x0000df00ff017b82 */ /* 0x000fe20000000800 */
[----:B------:R-:W0:Y:S01]  /*0010*/  S2R R0, SR_CTAID.X ;  /* 0x0000000000007919 */ /* 0x000e220000002500 */
[----:B------:R-:W1:Y:S06]  /*0020*/  LDCU UR4, c[0x0][0x360] ;  /* 0x00006c00ff0477ac */ /* 0x000e6c0008000800 */
[----:B------:R-:W2:Y:S01]  /*0030*/  LDC R5, c[0x0][0x370] ;  /* 0x0000dc00ff057b82 */ /* 0x000ea20000000800 */
[----:B------:R-:W-:Y:S01]  /*0040*/  BSSY.RECONVERGENT B0, `(.L_x_0) ;  /* 0x0000052000007945 */ /* 0x000fe20003800200 */
[----:B------:R-:W0:Y:S01]  /*0050*/  S2R R3, SR_TID.X ;  /* 0x0000000000037919 */ /* 0x000e220000002100 */
[----:B------:R-:W3:Y:S01]  /*0060*/  LDCU UR5, c[0x0][0x398] ;  /* 0x00007300ff0577ac */ /* 0x000ee20008000800 */
[----:B------:R-:W-:Y:S01]  /*0070*/  HFMA2 R6, -RZ, RZ, 0, 0 ;  /* 0x00000000ff067431 */ /* 0x000fe200000001ff */
[----:B------:R-:W4:Y:S01]  /*0080*/  LDCU.64 UR6, c[0x0][0x358] ;  /* 0x00006b00ff0677ac */ /* 0x000f220008000a00 */
[----:B-1----:R-:W-:-:S02]  /*0090*/  IMAD.U32 R4, RZ, RZ, UR4 ;  /* 0x00000004ff047e24 */ /* 0x002fc4000f8e00ff */
[----:B--2---:R-:W-:Y:S02]  /*00a0*/  IMAD R5, R5, UR4, RZ ;  /* 0x0000000405057c24 */ /* 0x004fe4000f8e02ff */
[----:B0-----:R-:W-:-:S05]  /*00b0*/  IMAD R2, R0, UR4, R3 ;  /* 0x0000000400027c24 */ /* 0x001fca000f8e0203 */
[----:B---3--:R-:W-:-:S13]  /*00c0*/  ISETP.GE.AND P0, PT, R2, UR5, PT ;  /* 0x0000000502007c0c */ /* 0x008fda000bf06270 */
[----:B----4-:R-:W-:Y:S05]  /*00d0*/  @P0 BRA `(.L_x_1) ;  /* 0x0000000400200947 */ /* 0x010fea0003800000 */
[----:B------:R-:W0:Y:S01]  /*00e0*/  I2F.U32.RP R11, R5 ;  /* 0x00000005000b7306 */ /* 0x000e220000209000 */
[C---:B------:R-:W-:Y:S01]  /*00f0*/  IADD3 R8, PT, PT, R5.reuse, R2, RZ ;  /* 0x0000000205087210 */ /* 0x040fe20007ffe0ff */
[----:B------:R-:W-:Y:S01]  /*0100*/  IMAD.MOV R13, RZ, RZ, -R5 ;  /* 0x000000ffff0d7224 */ /* 0x000fe200078e0a05 */
[----:B------:R-:W-:Y:S01]  /*0110*/  ISETP.NE.U32.AND P2, PT, R5, RZ, PT ;  /* 0x000000ff0500720c */ /* 0x000fe20003f45070 */
[----:B------:R-:W-:Y:S01]  /*0120*/  BSSY.RECONVERGENT B1, `(.L_x_2) ;  /* 0x0000029000017945 */ /* 0x000fe20003800200 */
[C---:B------:R-:W-:Y:S02]  /*0130*/  ISETP.GE.AND P0, PT, R8.reuse, UR5, PT ;  /* 0x0000000508007c0c */ /* 0x040fe4000bf06270 */
[----:B------:R-:W-:Y:S02]  /*0140*/  VIMNMX R9, PT, PT, R8, UR5, !PT ;  /* 0x0000000508097c48 */ /* 0x000fe4000ffe0100 */
[----:B------:R-:W-:-:S04]  /*0150*/  SEL R10, RZ, 0x1, P0 ;  /* 0x00000001ff0a7807 */ /* 0x000fc80000000000 */
[----:B------:R-:W-:Y:S01]  /*0160*/  IADD3 R8, PT, PT, R9, -R8, -R10 ;  /* 0x8000000809087210 */ /* 0x000fe20007ffe80a */
[----:B0-----:R-:W0:Y:S02]  /*0170*/  MUFU.RCP R11, R11 ;  /* 0x0000000b000b7308 */ /* 0x001e240000001000 */
[----:B0-----:R-:W-:-:S06]  /*0180*/  IADD3 R6, PT, PT, R11, 0xffffffe, RZ ;  /* 0x0ffffffe0b067810 */ /* 0x001fcc0007ffe0ff */
[----:B------:R0:W1:Y:S02]  /*0190*/  F2I.FTZ.U32.TRUNC.NTZ R7, R6 ;  /* 0x0000000600077305 */ /* 0x000064000021f000 */
[----:B0-----:R-:W-:Y:S02]  /*01a0*/  IMAD.MOV.U32 R6, RZ, RZ, RZ ;  /* 0x000000ffff067224 */ /* 0x001fe400078e00ff */
[----:B-1----:R-:W-:-:S04]  /*01b0*/  IMAD R13, R13, R7, RZ ;  /* 0x000000070d0d7224 */ /* 0x002fc800078e02ff */
[----:B------:R-:W-:-:S06]  /*01c0*/  IMAD.HI.U32 R7, R7, R13, R6 ;  /* 0x0000000d07077227 */ /* 0x000fcc00078e0006 */
[----:B------:R-:W-:-:S05]  /*01d0*/  IMAD.HI.U32 R7, R7, R8, RZ ;  /* 0x0000000807077227 */ /* 0x000fca00078e00ff */
[----:B------:R-:W-:-:S05]  /*01e0*/  IADD3 R6, PT, PT, -R7, RZ, RZ ;  /* 0x000000ff07067210 */ /* 0x000fca0007ffe1ff */
[----:B------:R-:W-:-:S05]  /*01f0*/  IMAD R8, R5, R6, R8 ;  /* 0x0000000605087224 */ /* 0x000fca00078e0208 */
[----:B------:R-:W-:-:S13]  /*0200*/  ISETP.GE.U32.AND P0, PT, R8, R5, PT ;  /* 0x000000050800720c */ /* 0x000fda0003f06070 */
[----:B------:R-:W-:Y:S01]  /*0210*/  @P0 IMAD.IADD R8, R8, 0x1, -R5 ;  /* 0x0000000108080824 */ /* 0x000fe200078e0a05 */
[----:B------:R-:W-:-:S04]  /*0220*/  @P0 IADD3 R7, PT, PT, R7, 0x1, RZ ;  /* 0x0000000107070810 */ /* 0x000fc80007ffe0ff */
[----:B------:R-:W-:-:S13]  /*0230*/  ISETP.GE.U32.AND P1, PT, R8, R5, PT ;  /* 0x000000050800720c */ /* 0x000fda0003f26070 */
[----:B------:R-:W-:Y:S01]  /*0240*/  @P1 VIADD R7, R7, 0x1 ;  /* 0x0000000107071836 */ /* 0x000fe20000000000 */
[----:B------:R-:W-:-:S04]  /*0250*/  @!P2 LOP3.LUT R7, RZ, R5, RZ, 0x33, !PT ;  /* 0x00000005ff07a212 */ /* 0x000fc800078e33ff */
[----:B------:R-:W-:-:S04]  /*0260*/  IADD3 R7, PT, PT, R10, R7, RZ ;  /* 0x000000070a077210 */ /* 0x000fc80007ffe0ff */
[C---:B------:R-:W-:Y:S02]  /*0270*/  LOP3.LUT R6, R7.reuse, 0x3, RZ, 0xc0, !PT ;  /* 0x0000000307067812 */ /* 0x040fe400078ec0ff */
[----:B------:R-:W-:Y:S02]  /*0280*/  ISETP.GE.U32.AND P1, PT, R7, 0x3, PT ;  /* 0x000000030700780c */ /* 0x000fe40003f26070 */
[----:B------:R-:W-:Y:S01]  /*0290*/  ISETP.NE.AND P0, PT, R6, 0x3, PT ;  /* 0x000000030600780c */ /* 0x000fe20003f05270 */
[----:B------:R-:W-:-:S12]  /*02a0*/  IMAD.MOV.U32 R6, RZ, RZ, RZ ;  /* 0x000000ffff067224 */ /* 0x000fd800078e00ff */
[----:B------:R-:W-:Y:S05]  /*02b0*/  @!P0 BRA `(.L_x_3) ;  /* 0x00000000003c8947 */ /* 0x000fea0003800000 */
[----:B------:R-:W0:Y:S01]  /*02c0*/  LDC.64 R8, c[0x0][0x380] ;  /* 0x0000e000ff087b82 */ /* 0x000e220000000a00 */
[----:B------:R-:W-:-:S04]  /*02d0*/  IADD3 R6, PT, PT, R7, 0x1, RZ ;  /* 0x0000000107067810 */ /* 0x000fc80007ffe0ff */
[----:B------:R-:W-:Y:S01]  /*02e0*/  LOP3.LUT R7, R6, 0x3, RZ, 0xc0, !PT ;  /* 0x0000000306077812 */ /* 0x000fe200078ec0ff */
[----:B------:R-:W-:Y:S02]  /*02f0*/  IMAD.MOV.U32 R6, RZ, RZ, RZ ;  /* 0x000000ffff067224 */ /* 0x000fe400078e00ff */
[----:B------:R-:W1:Y:S01]  /*0300*/  LDC.64 R10, c[0x0][0x388] ;  /* 0x0000e200ff0a7b82 */ /* 0x000e620000000a00 */
[----:B------:R-:W-:-:S07]  /*0310*/  IADD3 R7, PT, PT, -R7, RZ, RZ ;  /* 0x000000ff07077210 */ /* 0x000fce0007ffe1ff */
.L_x_4:
[----:B-1----:R-:W-:-:S04]  /*0320*/  IMAD.WIDE R12, R2, 0x4, R10 ;  /* 0x00000004020c7825 */ /* 0x002fc800078e020a */
[----:B0-----:R-:W-:Y:S02]  /*0330*/  IMAD.WIDE R14, R2, 0x4, R8 ;  /* 0x00000004020e7825 */ /* 0x001fe400078e0208 */
[----:B------:R-:W2:Y:S04]  /*0340*/  LDG.E.CONSTANT R12, desc[UR6][R12.64] ;  /* 0x000000060c0c7981 */ /* 0x000ea8000c1e9900 */
[----:B------:R-:W2:Y:S01]  /*0350*/  LDG.E.CONSTANT R15, desc[UR6][R14.64] ;  /* 0x000000060e0f7981 */ /* 0x000ea2000c1e9900 */
[----:B------:R-:W-:Y:S01]  /*0360*/  VIADD R7, R7, 0x1 ;  /* 0x0000000107077836 */ /* 0x000fe20000000000 */
[----:B------:R-:W-:-:S04]  /*0370*/  IADD3 R2, PT, PT, R5, R2, RZ ;  /* 0x0000000205027210 */ /* 0x000fc80007ffe0ff */
[----:B------:R-:W-:Y:S01]  /*0380*/  ISETP.NE.AND P0, PT, R7, RZ, PT ;  /* 0x000000ff0700720c */ /* 0x000fe20003f05270 */
[----:B--2---:R-:W-:-:S12]  /*0390*/  FFMA R6, R15, R12, R6 ;  /* 0x0000000c0f067223 */ /* 0x004fd80000000006 */
[----:B------:R-:W-:Y:S05]  /*03a0*/  @P0 BRA `(.L_x_4) ;  /* 0xfffffffc00dc0947 */ /* 0x000fea000383ffff */
.L_x_3:
[----:B------:R-:W-:Y:S05]  /*03b0*/  BSYNC.RECONVERGENT B1 ;  /* 0x0000000000017941 */ /* 0x000fea0003800200 */
.L_x_2:
[----:B------:R-:W-:Y:S05]  /*03c0*/  @!P1 BRA `(.L_x_1) ;  /* 0x0000000000649947 */ /* 0x000fea0003800000 */
.L_x_5:
[----:B------:R-:W0:Y:S08]  /*03d0*/  LDC.64 R8, c[0x0][0x380] ;  /* 0x0000e000ff087b82 */ /* 0x000e300000000a00 */
[----:B------:R-:W1:Y:S01]  /*03e0*/  LDC.64 R10, c[0x0][0x388] ;  /* 0x0000e200ff0a7b82 */ /* 0x000e620000000a00 */
[----:B0-----:R-:W-:-:S04]  /*03f0*/  IMAD.WIDE R20, R2, 0x4, R8 ;  /* 0x0000000402147825 */ /* 0x001fc800078e0208 */
[----:B------:R-:W-:Y:S02]  /*0400*/  IMAD.WIDE R18, R5, 0x4, R20 ;  /* 0x0000000405127825 */ /* 0x000fe400078e0214 */
[----:B------:R-:W2:Y:S02]  /*0410*/  LDG.E.CONSTANT R21, desc[UR6][R20.64] ;  /* 0x0000000614157981 */ /* 0x000ea4000c1e9900 */
[----:B-1----:R-:W-:-:S04]  /*0420*/  IMAD.WIDE R22, R2, 0x4, R10 ;  /* 0x0000000402167825 */ /* 0x002fc800078e020a */
[C---:B------:R-:W-:Y:S02]  /*0430*/  IMAD.WIDE R12, R5.reuse, 0x4, R22 ;  /* 0x00000004050c7825 */ /* 0x040fe400078e0216 */
[----:B------:R-:W2:Y:S02]  /*0440*/  LDG.E.CONSTANT R22, desc[UR6][R22.64] ;  /* 0x0000000616167981 */ /* 0x000ea4000c1e9900 */
[C---:B------:R-:W-:Y:S02]  /*0450*/  IMAD.WIDE R14, R5.reuse, 0x4, R18 ;  /* 0x00000004050e7825 */ /* 0x040fe400078e0212 */
[----:B------:R-:W3:Y:S02]  /*0460*/  LDG.E.CONSTANT R18, desc[UR6][R18.64] ;  /* 0x0000000612127981 */ /* 0x000ee4000c1e9900 */
[C---:B------:R-:W-:Y:S02]  /*0470*/  IMAD.WIDE R8, R5.reuse, 0x4, R12 ;  /* 0x0000000405087825 */ /* 0x040fe400078e020c */
[----:B------:R-:W3:Y:S02]  /*0480*/  LDG.E.CONSTANT R13, desc[UR6][R12.64] ;  /* 0x000000060c0d7981 */ /* 0x000ee4000c1e9900 */
[----:B------:R-:W-:-:S02]  /*0490*/  IMAD.WIDE R16, R5, 0x4, R14 ;  /* 0x0000000405107825 */ /* 0x000fc400078e020e */
[----:B------:R-:W4:Y:S02]  /*04a0*/  LDG.E.CONSTANT R7, desc[UR6][R14.64] ;  /* 0x000000060e077981 */ /* 0x000f24000c1e9900 */
[C---:B------:R-:W-:Y:S02]  /*04b0*/  IMAD.WIDE R10, R5.reuse, 0x4, R8 ;  /* 0x00000004050a7825 */ /* 0x040fe400078e0208 */
[----:B------:R-:W4:Y:S04]  /*04c0*/  LDG.E.CONSTANT R8, desc[UR6][R8.64] ;  /* 0x0000000608087981 */ /* 0x000f28000c1e9900 */
[----:B------:R-:W5:Y:S04]  /*04d0*/  LDG.E.CONSTANT R17, desc[UR6][R16.64] ;  /* 0x0000000610117981 */ /* 0x000f68000c1e9900 */
[----:B------:R-:W5:Y:S01]  /*04e0*/  LDG.E.CONSTANT R10, desc[UR6][R10.64] ;  /* 0x000000060a0a7981 */ /* 0x000f62000c1e9900 */
[----:B------:R-:W-:-:S05]  /*04f0*/  IMAD R2, R5, 0x4, R2 ;  /* 0x0000000405027824 */ /* 0x000fca00078e0202 */
[----:B------:R-:W-:Y:S01]  /*0500*/  ISETP.GE.AND P0, PT, R2, UR5, PT ;  /* 0x0000000502007c0c */ /* 0x000fe2000bf06270 */
[----:B--2---:R-:W-:-:S04]  /*0510*/  FFMA R21, R21, R22, R6 ;  /* 0x0000001615157223 */ /* 0x004fc80000000006 */
[----:B---3--:R-:W-:-:S04]  /*0520*/  FFMA R6, R18, R13, R21 ;  /* 0x0000000d12067223 */ /* 0x008fc80000000015 */
[----:B----4-:R-:W-:-:S04]  /*0530*/  FFMA R6, R7, R8, R6 ;  /* 0x0000000807067223 */ /* 0x010fc80000000006 */
[----:B-----5:R-:W-:Y:S01]  /*0540*/  FFMA R6, R17, R10, R6 ;  /* 0x0000000a11067223 */ /* 0x020fe20000000006 */
[----:B------:R-:W-:Y:S06]  /*0550*/  @!P0 BRA `(.L_x_5) ;  /* 0xfffffffc009c8947 */ /* 0x000fec000383ffff */
.L_x_1:
[----:B------:R-:W-:Y:S05]  /*0560*/  BSYNC.RECONVERGENT B0 ;  /* 0x0000000000007941 */ /* 0x000fea0003800200 */
.L_x_0:
[----:B------:R-:W0:Y:S01]  /*0570*/  S2UR UR5, SR_CgaCtaId ;  /* 0x00000000000579c3 */ /* 0x000e220000008800 */
[----:B------:R-:W-:Y:S01]  /*0580*/  UMOV UR4, 0x400 ;  /* 0x0000040000047882 */ /* 0x000fe20000000000 */
[----:B------:R-:W-:Y:S02]  /*0590*/  ISETP.GE.U32.AND P1, PT, R4, 0x2, PT ;  /* 0x000000020400780c */ /* 0x000fe40003f26070 */
[----:B------:R-:W-:Y:S01]  /*05a0*/  ISETP.NE.AND P0, PT, R3, RZ, PT ;  /* 0x000000ff0300720c */ /* 0x000fe20003f05270 */
[----:B0-----:R-:W-:-:S06]  /*05b0*/  ULEA UR4, UR5, UR4, 0x18 ;  /* 0x0000000405047291 */ /* 0x001fcc000f8ec0ff */
[----:B------:R-:W-:-:S05]  /*05c0*/  LEA R5, R3, UR4, 0x2 ;  /* 0x0000000403057c11 */ /* 0x000fca000f8e10ff */
[----:B------:R0:W-:Y:S01]  /*05d0*/  STS [R5], R6 ;  /* 0x0000000605007388 */ /* 0x0001e20000000800 */
[----:B------:R-:W-:Y:S06]  /*05e0*/  BAR.SYNC.DEFER_BLOCKING 0x0 ;  /* 0x0000000000007b1d */ /* 0x000fec0000010000 */
[----:B------:R-:W-:Y:S05]  /*05f0*/  @!P1 BRA `(.L_x_6) ;  /* 0x00000000002c9947 */ /* 0x000fea0003800000 */
.L_x_7:
[----:B------:R-:W-:-:S04]  /*0600*/  SHF.R.U32.HI R8, RZ, 0x1, R4 ;  /* 0x00000001ff087819 */ /* 0x000fc80000011604 */
[----:B------:R-:W-:-:S13]  /*0610*/  ISETP.GE.U32.AND P1, PT, R3, R8, PT ;  /* 0x000000080300720c */ /* 0x000fda0003f26070 */
[----:B------:R-:W-:Y:S01]  /*0620*/  @!P1 LEA R2, R8, R5, 0x2 ;  /* 0x0000000508029211 */ /* 0x000fe200078e10ff */
[----:B------:R-:W-:Y:S05]  /*0630*/  @!P1 LDS R7, [R5] ;  /* 0x0000000005079984 */ /* 0x000fea0000000800 */
[----:B------:R-:W0:Y:S02]  /*0640*/  @!P1 LDS R2, [R2] ;  /* 0x0000000002029984 */ /* 0x000e240000000800 */
[----:B0-----:R-:W-:-:S05]  /*0650*/  @!P1 FADD R6, R2, R7 ;  /* 0x0000000702069221 */ /* 0x001fca0000000000 */
[----:B------:R1:W-:Y:S01]  /*0660*/  @!P1 STS [R5], R6 ;  /* 0x0000000605009388 */ /* 0x0003e20000000800 */
[----:B------:R-:W-:Y:S01]  /*0670*/  BAR.SYNC.DEFER_BLOCKING 0x0 ;  /* 0x0000000000007b1d */ /* 0x000fe20000010000 */
[----:B------:R-:W-:Y:S02]  /*0680*/  ISETP.GT.U32.AND P1, PT, R4, 0x3, PT ;  /* 0x000000030400780c */ /* 0x000fe40003f24070 */
[----:B------:R-:W-:-:S11]  /*0690*/  MOV R4, R8 ;  /* 0x0000000800047202 */ /* 0x000fd60000000f00 */
[----:B-1----:R-:W-:Y:S05]  /*06a0*/  @P1 BRA `(.L_x_7) ;  /* 0xfffffffc00d41947 */ /* 0x002fea000383ffff */
.L_x_6:
[----:B------:R-:W-:Y:S05]  /*06b0*/  @P0 EXIT ;  /* 0x000000000000094d */ /* 0x000fea0003800000 */
[----:B------:R-:W1:Y:S01]  /*06c0*/  S2UR UR5, SR_CgaCtaId ;  /* 0x00000000000579c3 */ /* 0x000e620000008800 */
[----:B------:R-:W-:-:S07]  /*06d0*/  UMOV UR4, 0x400 ;  /* 0x0000040000047882 */ /* 0x000fce0000000000 */
[----:B------:R-:W2:Y:S01]  /*06e0*/  LDC.64 R2, c[0x0][0x390] ;  /* 0x0000e400ff027b82 */ /* 0x000ea20000000a00 */
[----:B-1----:R-:W-:Y:S01]  /*06f0*/  ULEA UR4, UR5, UR4, 0x18 ;  /* 0x0000000405047291 */ /* 0x002fe2000f8ec0ff */
[----:B--2---:R-:W-:-:S08]  /*0700*/  IMAD.WIDE.U32 R2, R0, 0x4, R2 ;  /* 0x0000000400027825 */ /* 0x004fd000078e0002 */
[----:B0-----:R-:W0:Y:S04]  /*0710*/  LDS R5, [UR4] ;  /* 0x00000004ff057984 */ /* 0x001e280008000800 */
[----:B0-----:R-:W-:Y:S01]  /*0720*/  STG.E desc[UR6][R2.64], R5 ;  /* 0x0000000502007986 */ /* 0x001fe2000c101906 */
[----:B------:R-:W-:Y:S05]  /*0730*/  EXIT ;  /* 0x000000000000794d */ /* 0x000fea0003800000 */
.L_x_8:
[----:B------:R-:W-:-:S00]  /*0740*/  BRA `(.L_x_8) ;  /* 0xfffffffc00fc7947 */ /* 0x000fc0000383ffff */
[----:B------:R-:W-:-:S00]  /*0750*/  NOP ;  /* 0x0000000000007918 */ /* 0x000fc00000000000 */
        /* <DEDUP_REMOVED lines=10> */
.L_x_9:


//--------------------- .nv.shared._Z16dotProductKernelPKfS0_Pfi --------------------------
	.section	.nv.shared._Z16dotProductKernelPKfS0_Pfi,"aw",@nobits
	.sectionflags	@""
	.align	4
.nv.shared._Z16dotProductKernelPKfS0_Pfi:
	.zero		2048


//--------------------- .nv.shared.reserved.0     --------------------------
	.section	.nv.shared.reserved.0,"aw",@nobits
	.weak		__nv_reservedSMEM_offset_0_alias
	.size		__nv_reservedSMEM_offset_0_alias, 0, 64
	.other		__nv_reservedSMEM_offset_0_alias,@"STO_CUDA_RESERVED_SHARED STV_DEFAULT"
__nv_reservedSMEM_offset_0_alias:
	.zero		0
	.zero		64


//--------------------- .nv.constant0._Z16dotProductKernelPKfS0_Pfi --------------------------
	.section	.nv.constant0._Z16dotProductKernelPKfS0_Pfi,"a",@progbits
	.sectionflags	@""
	.align	4
.nv.constant0._Z16dotProductKernelPKfS0_Pfi:
	.zero		924


//--------------------- SYMBOLS --------------------------

	.type		.nv.reservedSmem.offset0,@object
	.size		.nv.reservedSmem.offset0,0x4
	.type		.nv.reservedSmem.cap,@object
	.size		.nv.reservedSmem.cap,0x4
